//
// Generated by NVIDIA NVVM Compiler
//
// Compiler Build ID: CL-36424714
// Cuda compilation tools, release 13.0, V13.0.88
// Based on NVVM 20.0.0
//

.version 9.0
.target sm_100
.address_size 64

	// .globl	_Z6kernelPf

.visible .entry _Z6kernelPf(
	.param .u64 .ptr .align 1 _Z6kernelPf_param_0
)
{
	.reg .b32 	%r<5>;
	.reg .b32 	%f<3>;
	.reg .b64 	%rd<5>;

	ld.param.u64 	%rd1, [_Z6kernelPf_param_0];
	cvta.to.global.u64 	%rd2, %rd1;
	mov.u32 	%r1, %tid.x;
	mov.u32 	%r2, %ctaid.x;
	mov.u32 	%r3, %ntid.x;
	mad.lo.s32 	%r4, %r2, %r3, %r1;
	mul.wide.s32 	%rd3, %r4, 4;
	add.s64 	%rd4, %rd2, %rd3;
	ld.global.f32 	%f1, [%rd4];
	add.f32 	%f2, %f1, %f1;
	st.global.f32 	[%rd4], %f2;
	ret;

}


// ===== COMPILED SASS (sm_100) =====

	.target	sm_100

	.elftype	@"ET_EXEC"


//--------------------- .note.nv.tkinfo           --------------------------
	.section	.note.nv.tkinfo,"",@"SHT_NOTE"
	.sectionflags	@"SHF_NOTE_NV_TKINFO"
	.tkinfo
        /*0018*/ 	.word	0x00000002
        /*0030*/ 	.string	""
        /*0030*/ 	.string	"ptxas"
        /*0030*/ 	.string	"Cuda compilation tools, release 13.0, V13.0.88"
        /*0030*/ 	.string	"Build cuda_13.0.r13.0/compiler.36424714_0"
        /*0030*/ 	.string	"-arch sm_100 -m 64 "



//--------------------- .note.nv.cuinfo           --------------------------
	.section	.note.nv.cuinfo,"",@"SHT_NOTE"
	.sectionflags	@"SHF_NOTE_NV_CUINFO"
        /*0018*/ 	.short	0x0002
        /*001a*/ 	.short	0x0064
        /*001c*/ 	.short	0x0082
	.zero		2


//--------------------- .nv.info                  --------------------------
	.section	.nv.info,"",@"SHT_CUDA_INFO"
	.align	4


	//----- nvinfo : EIATTR_REGCOUNT
	.align		4
        /*0000*/ 	.byte	0x04, 0x2f
        /*0002*/ 	.short	(.L_1 - .L_0)
	.align		4
.L_0:
        /*0004*/ 	.word	index@(_Z6kernelPf)
        /*0008*/ 	.word	0x00000008


	//----- nvinfo : EIATTR_FRAME_SIZE
	.align		4
.L_1:
        /*000c*/ 	.byte	0x04, 0x11
        /*000e*/ 	.short	(.L_3 - .L_2)
	.align		4
.L_2:
        /*0010*/ 	.word	index@(_Z6kernelPf)
        /*0014*/ 	.word	0x00000000


	//----- nvinfo : EIATTR_MIN_STACK_SIZE
	.align		4
.L_3:
        /*0018*/ 	.byte	0x04, 0x12
        /*001a*/ 	.short	(.L_5 - .L_4)
	.align		4
.L_4:
        /*001c*/ 	.word	index@(_Z6kernelPf)
        /*0020*/ 	.word	0x00000000
.L_5:


//--------------------- .nv.compat                --------------------------
	.section	.nv.compat,"",@"SHT_CUDA_COMPAT_INFO"
	.align	4
        /*0000*/ 	.byte	0x02, 0x09, 0x00, 0x00, 0x02, 0x02, 0x01, 0x00, 0x02, 0x05, 0x05, 0x00, 0x03, 0x07, 0x01, 0x01
        /*0010*/ 	.byte	0x02, 0x03, 0x00, 0x00, 0x02, 0x06, 0x01, 0x00, 0x04, 0x0b, 0x08, 0x00, 0x09, 0x00, 0x00, 0x00
        /*0020*/ 	.byte	0x00, 0x00, 0x00, 0x00


//--------------------- .nv.info._Z6kernelPf      --------------------------
	.section	.nv.info._Z6kernelPf,"",@"SHT_CUDA_INFO"
	.sectionflags	@""
	.align	4


	//----- nvinfo : EIATTR_CUDA_API_VERSION
	.align		4
        /*0000*/ 	.byte	0x04, 0x37
        /*0002*/ 	.short	(.L_7 - .L_6)
.L_6:
        /*0004*/ 	.word	0x00000082


	//----- nvinfo : EIATTR_KPARAM_INFO
	.align		4
.L_7:
        /*0008*/ 	.byte	0x04, 0x17
        /*000a*/ 	.short	(.L_9 - .L_8)
.L_8:
        /*000c*/ 	.word	0x00000000
        /*0010*/ 	.short	0x0000
        /*0012*/ 	.short	0x0000
        /*0014*/ 	.byte	0x00, 0xf5, 0x21, 0x00


	//----- nvinfo : EIATTR_SPARSE_MMA_MASK
	.align		4
.L_9:
        /*0018*/ 	.byte	0x03, 0x50
        /*001a*/ 	.short	0x0000


	//----- nvinfo : EIATTR_MAXREG_COUNT
	.align		4
        /*001c*/ 	.byte	0x03, 0x1b
        /*001e*/ 	.short	0x00ff


	//----- nvinfo : EIATTR_MERCURY_ISA_VERSION
	.align		4
        /*0020*/ 	.byte	0x03, 0x5f
        /*0022*/ 	.short	0x0101


	//----- nvinfo : EIATTR_VRC_CTA_INIT_COUNT
	.align		4
        /*0024*/ 	.byte	0x02, 0x4a
	.zero		1
	.zero		1


	//----- nvinfo : EIATTR_EXIT_INSTR_OFFSETS
	.align		4
        /*0028*/ 	.byte	0x04, 0x1c
        /*002a*/ 	.short	(.L_11 - .L_10)


	//   ....[0]....
.L_10:
        /*002c*/ 	.word	0x000000b0


	//----- nvinfo : EIATTR_CBANK_PARAM_SIZE
	.align		4
.L_11:
        /*0030*/ 	.byte	0x03, 0x19
        /*0032*/ 	.short	0x0008


	//----- nvinfo : EIATTR_PARAM_CBANK
	.align		4
        /*0034*/ 	.byte	0x04, 0x0a
        /*0036*/ 	.short	(.L_13 - .L_12)
	.align		4
.L_12:
        /*0038*/ 	.word	index@(.nv.constant0._Z6kernelPf)
        /*003c*/ 	.short	0x0380
        /*003e*/ 	.short	0x0008


	//----- nvinfo : EIATTR_SW_WAR
	.align		4
.L_13:
        /*0040*/ 	.byte	0x04, 0x36
        /*0042*/ 	.short	(.L_15 - .L_14)
.L_14:
        /*0044*/ 	.word	0x00000008
.L_15:


//--------------------- .nv.callgraph             --------------------------
	.section	.nv.callgraph,"",@"SHT_CUDA_CALLGRAPH"
	.align	4
	.sectionentsize	8
	.align		4
        /*0000*/ 	.word	0x00000000
	.align		4
        /*0004*/ 	.word	0xffffffff
	.align		4
        /*0008*/ 	.word	0x00000000
	.align		4
        /*000c*/ 	.word	0xfffffffe
	.align		4
        /*0010*/ 	.word	0x00000000
	.align		4
        /*0014*/ 	.word	0xfffffffd
	.align		4
        /*0018*/ 	.word	0x00000000
	.align		4
        /*001c*/ 	.word	0xfffffffc


//--------------------- .text._Z6kernelPf         --------------------------
	.section	.text._Z6kernelPf,"ax",@progbits
	.align	128
        .global         _Z6kernelPf
        .type           _Z6kernelPf,@function
        .size           _Z6kernelPf,(.L_x_1 - _Z6kernelPf)
        .other          _Z6kernelPf,@"STO_CUDA_ENTRY STV_DEFAULT"
_Z6kernelPf:
.text._Z6kernelPf:
[----:B------:R-:W-:Y:S01]  /*0000*/  LDC R1, c[0x0][0x37c] ;  /* 0x0000df00ff017b82 */ /* 0x000fe20000000800 */
[----:B------:R-:W0:Y:S07]  /*0010*/  S2R R5, SR_TID.X ;  /* 0x0000000000057919 */ /* 0x000e2e0000002100 */
[----:B------:R-:W0:Y:S01]  /*0020*/  S2UR UR6, SR_CTAID.X ;  /* 0x00000000000679c3 */ /* 0x000e220000002500 */
[----:B------:R-:W1:Y:S07]  /*0030*/  LDCU.64 UR4, c[0x0][0x358] ;  /* 0x00006b00ff0477ac */ /* 0x000e6e0008000a00 */
[----:B------:R-:W0:Y:S08]  /*0040*/  LDC R0, c[0x0][0x360] ;  /* 0x0000d800ff007b82 */ /* 0x000e300000000800 */
[----:B------:R-:W2:Y:S01]  /*0050*/  LDC.64 R2, c[0x0][0x380] ;  /* 0x0000e000ff027b82 */ /* 0x000ea20000000a00 */
[----:B0-----:R-:W-:-:S04]  /*0060*/  IMAD R5, R0, UR6, R5 ;  /* 0x0000000600057c24 */ /* 0x001fc8000f8e0205 */
[----:B--2---:R-:W-:-:S05]  /*0070*/  IMAD.WIDE R2, R5, 0x4, R2 ;  /* 0x0000000405027825 */ /* 0x004fca00078e0202 */
[----:B-1----:R-:W2:Y:S02]  /*0080*/  LDG.E R0, desc[UR4][R2.64] ;  /* 0x0000000402007981 */ /* 0x002ea4000c1e1900 */
[----:B--2---:R-:W-:-:S05]  /*0090*/  FADD R5, R0, R0 ;  /* 0x0000000000057221 */ /* 0x004fca0000000000 */
[----:B------:R-:W-:Y:S01]  /*00a0*/  STG.E desc[UR4][R2.64], R5 ;  /* 0x0000000502007986 */ /* 0x000fe2000c101904 */
[----:B------:R-:W-:Y:S05]  /*00b0*/  EXIT ;  /* 0x000000000000794d */ /* 0x000fea0003800000 */
.L_x_0:
[----:B------:R-:W-:-:S00]  /*00c0*/  BRA `(.L_x_0) ;  /* 0xfffffffc00fc7947 */ /* 0x000fc0000383ffff */
[----:B------:R-:W-:-:S00]  /*00d0*/  NOP ;  /* 0x0000000000007918 */ /* 0x000fc00000000000 */
        /* <DEDUP_REMOVED lines=10> */
.L_x_1:


//--------------------- .nv.shared.reserved.0     --------------------------
	.section	.nv.shared.reserved.0,"aw",@nobits
	.weak		__nv_reservedSMEM_offset_0_alias
	.size		__nv_reservedSMEM_offset_0_alias, 0, 64
	.other		__nv_reservedSMEM_offset_0_alias,@"STO_CUDA_RESERVED_SHARED STV_DEFAULT"
__nv_reservedSMEM_offset_0_alias:
	.zero		0
	.zero		64


//--------------------- .nv.constant0._Z6kernelPf --------------------------
	.section	.nv.constant0._Z6kernelPf,"a",@progbits
	.sectionflags	@""
	.align	4
.nv.constant0._Z6kernelPf:
	.zero		904


//--------------------- SYMBOLS --------------------------

	.type		.nv.reservedSmem.offset0,@object
	.size		.nv.reservedSmem.offset0,0x4
